//
// Generated by NVIDIA NVVM Compiler
//
// Compiler Build ID: CL-36424714
// Cuda compilation tools, release 13.0, V13.0.88
// Based on NVVM 20.0.0
//

.version 9.0
.target sm_100
.address_size 64

	// .globl	_Z7add_vecPiS_S_

.visible .entry _Z7add_vecPiS_S_(
	.param .u64 .ptr .align 1 _Z7add_vecPiS_S__param_0,
	.param .u64 .ptr .align 1 _Z7add_vecPiS_S__param_1,
	.param .u64 .ptr .align 1 _Z7add_vecPiS_S__param_2
)
{
	.reg .pred 	%p<2>;
	.reg .b32 	%r<8>;
	.reg .b64 	%rd<11>;

	ld.param.u64 	%rd1, [_Z7add_vecPiS_S__param_0];
	ld.param.u64 	%rd2, [_Z7add_vecPiS_S__param_1];
	ld.param.u64 	%rd3, [_Z7add_vecPiS_S__param_2];
	mov.u32 	%r2, %tid.x;
	mov.u32 	%r3, %ntid.x;
	mov.u32 	%r4, %ctaid.x;
	mad.lo.s32 	%r1, %r3, %r4, %r2;
	setp.gt.s32 	%p1, %r1, 99999;
	@%p1 bra 	$L__BB0_2;
	cvta.to.global.u64 	%rd4, %rd1;
	cvta.to.global.u64 	%rd5, %rd2;
	cvta.to.global.u64 	%rd6, %rd3;
	mul.wide.s32 	%rd7, %r1, 4;
	add.s64 	%rd8, %rd4, %rd7;
	ld.global.u32 	%r5, [%rd8];
	add.s64 	%rd9, %rd5, %rd7;
	ld.global.u32 	%r6, [%rd9];
	add.s32 	%r7, %r6, %r5;
	add.s64 	%rd10, %rd6, %rd7;
	st.global.u32 	[%rd10], %r7;
$L__BB0_2:
	ret;

}


// ===== COMPILED SASS (sm_100) =====

	.target	sm_100

	.elftype	@"ET_EXEC"


//--------------------- .note.nv.tkinfo           --------------------------
	.section	.note.nv.tkinfo,"",@"SHT_NOTE"
	.sectionflags	@"SHF_NOTE_NV_TKINFO"
	.tkinfo
        /*0018*/ 	.word	0x00000002
        /*0030*/ 	.string	""
        /*0030*/ 	.string	"ptxas"
        /*0030*/ 	.string	"Cuda compilation tools, release 13.0, V13.0.88"
        /*0030*/ 	.string	"Build cuda_13.0.r13.0/compiler.36424714_0"
        /*0030*/ 	.string	"-arch sm_100 -m 64 "



//--------------------- .note.nv.cuinfo           --------------------------
	.section	.note.nv.cuinfo,"",@"SHT_NOTE"
	.sectionflags	@"SHF_NOTE_NV_CUINFO"
        /*0018*/ 	.short	0x0002
        /*001a*/ 	.short	0x0064
        /*001c*/ 	.short	0x0082
	.zero		2


//--------------------- .nv.info                  --------------------------
	.section	.nv.info,"",@"SHT_CUDA_INFO"
	.align	4


	//----- nvinfo : EIATTR_REGCOUNT
	.align		4
        /*0000*/ 	.byte	0x04, 0x2f
        /*0002*/ 	.short	(.L_1 - .L_0)
	.align		4
.L_0:
        /*0004*/ 	.word	index@(_Z7add_vecPiS_S_)
        /*0008*/ 	.word	0x0000000c


	//----- nvinfo : EIATTR_FRAME_SIZE
	.align		4
.L_1:
        /*000c*/ 	.byte	0x04, 0x11
        /*000e*/ 	.short	(.L_3 - .L_2)
	.align		4
.L_2:
        /*0010*/ 	.word	index@(_Z7add_vecPiS_S_)
        /*0014*/ 	.word	0x00000000


	//----- nvinfo : EIATTR_MIN_STACK_SIZE
	.align		4
.L_3:
        /*0018*/ 	.byte	0x04, 0x12
        /*001a*/ 	.short	(.L_5 - .L_4)
	.align		4
.L_4:
        /*001c*/ 	.word	index@(_Z7add_vecPiS_S_)
        /*0020*/ 	.word	0x00000000
.L_5:


//--------------------- .nv.compat                --------------------------
	.section	.nv.compat,"",@"SHT_CUDA_COMPAT_INFO"
	.align	4
        /*0000*/ 	.byte	0x02, 0x09, 0x00, 0x00, 0x02, 0x02, 0x01, 0x00, 0x02, 0x05, 0x05, 0x00, 0x03, 0x07, 0x01, 0x01
        /*0010*/ 	.byte	0x02, 0x03, 0x00, 0x00, 0x02, 0x06, 0x01, 0x00, 0x04, 0x0b, 0x08, 0x00, 0x09, 0x00, 0x00, 0x00
        /*0020*/ 	.byte	0x00, 0x00, 0x00, 0x00


//--------------------- .nv.info._Z7add_vecPiS_S_ --------------------------
	.section	.nv.info._Z7add_vecPiS_S_,"",@"SHT_CUDA_INFO"
	.sectionflags	@""
	.align	4


	//----- nvinfo : EIATTR_CUDA_API_VERSION
	.align		4
        /*0000*/ 	.byte	0x04, 0x37
        /*0002*/ 	.short	(.L_7 - .L_6)
.L_6:
        /*0004*/ 	.word	0x00000082


	//----- nvinfo : EIATTR_KPARAM_INFO
	.align		4
.L_7:
        /*0008*/ 	.byte	0x04, 0x17
        /*000a*/ 	.short	(.L_9 - .L_8)
.L_8:
        /*000c*/ 	.word	0x00000000
        /*0010*/ 	.short	0x0002
        /*0012*/ 	.short	0x0010
        /*0014*/ 	.byte	0x00, 0xf5, 0x21, 0x00


	//----- nvinfo : EIATTR_KPARAM_INFO
	.align		4
.L_9:
        /*0018*/ 	.byte	0x04, 0x17
        /*001a*/ 	.short	(.L_11 - .L_10)
.L_10:
        /*001c*/ 	.word	0x00000000
        /*0020*/ 	.short	0x0001
        /*0022*/ 	.short	0x0008
        /*0024*/ 	.byte	0x00, 0xf5, 0x21, 0x00


	//----- nvinfo : EIATTR_KPARAM_INFO
	.align		4
.L_11:
        /*0028*/ 	.byte	0x04, 0x17
        /*002a*/ 	.short	(.L_13 - .L_12)
.L_12:
        /*002c*/ 	.word	0x00000000
        /*0030*/ 	.short	0x0000
        /*0032*/ 	.short	0x0000
        /*0034*/ 	.byte	0x00, 0xf5, 0x21, 0x00


	//----- nvinfo : EIATTR_SPARSE_MMA_MASK
	.align		4
.L_13:
        /*0038*/ 	.byte	0x03, 0x50
        /*003a*/ 	.short	0x0000


	//----- nvinfo : EIATTR_MAXREG_COUNT
	.align		4
        /*003c*/ 	.byte	0x03, 0x1b
        /*003e*/ 	.short	0x00ff


	//----- nvinfo : EIATTR_MERCURY_ISA_VERSION
	.align		4
        /*0040*/ 	.byte	0x03, 0x5f
        /*0042*/ 	.short	0x0101


	//----- nvinfo : EIATTR_VRC_CTA_INIT_COUNT
	.align		4
        /*0044*/ 	.byte	0x02, 0x4a
	.zero		1
	.zero		1


	//----- nvinfo : EIATTR_EXIT_INSTR_OFFSETS
	.align		4
        /*0048*/ 	.byte	0x04, 0x1c
        /*004a*/ 	.short	(.L_15 - .L_14)


	//   ....[0]....
.L_14:
        /*004c*/ 	.word	0x00000060


	//   ....[1]....
        /*0050*/ 	.word	0x00000120


	//----- nvinfo : EIATTR_CBANK_PARAM_SIZE
	.align		4
.L_15:
        /*0054*/ 	.byte	0x03, 0x19
        /*0056*/ 	.short	0x0018


	//----- nvinfo : EIATTR_PARAM_CBANK
	.align		4
        /*0058*/ 	.byte	0x04, 0x0a
        /*005a*/ 	.short	(.L_17 - .L_16)
	.align		4
.L_16:
        /*005c*/ 	.word	index@(.nv.constant0._Z7add_vecPiS_S_)
        /*0060*/ 	.short	0x0380
        /*0062*/ 	.short	0x0018


	//----- nvinfo : EIATTR_SW_WAR
	.align		4
.L_17:
        /*0064*/ 	.byte	0x04, 0x36
        /*0066*/ 	.short	(.L_19 - .L_18)
.L_18:
        /*0068*/ 	.word	0x00000008
.L_19:


//--------------------- .nv.callgraph             --------------------------
	.section	.nv.callgraph,"",@"SHT_CUDA_CALLGRAPH"
	.align	4
	.sectionentsize	8
	.align		4
        /*0000*/ 	.word	0x00000000
	.align		4
        /*0004*/ 	.word	0xffffffff
	.align		4
        /*0008*/ 	.word	0x00000000
	.align		4
        /*000c*/ 	.word	0xfffffffe
	.align		4
        /*0010*/ 	.word	0x00000000
	.align		4
        /*0014*/ 	.word	0xfffffffd
	.align		4
        /*0018*/ 	.word	0x00000000
	.align		4
        /*001c*/ 	.word	0xfffffffc


//--------------------- .text._Z7add_vecPiS_S_    --------------------------
	.section	.text._Z7add_vecPiS_S_,"ax",@progbits
	.align	128
        .global         _Z7add_vecPiS_S_
        .type           _Z7add_vecPiS_S_,@function
        .size           _Z7add_vecPiS_S_,(.L_x_1 - _Z7add_vecPiS_S_)
        .other          _Z7add_vecPiS_S_,@"STO_CUDA_ENTRY STV_DEFAULT"
_Z7add_vecPiS_S_:
.text._Z7add_vecPiS_S_:
[----:B------:R-:W-:Y:S01]  /*0000*/  LDC R1, c[0x0][0x37c] ;  /* 0x0000df00ff017b82 */ /* 0x000fe20000000800 */
[----:B------:R-:W0:Y:S01]  /*0010*/  S2R R9, SR_TID.X ;  /* 0x0000000000097919 */ /* 0x000e220000002100 */
[----:B------:R-:W0:Y:S01]  /*0020*/  LDCU UR4, c[0x0][0x360] ;  /* 0x00006c00ff0477ac */ /* 0x000e220008000800 */
[----:B------:R-:W0:Y:S02]  /*0030*/  S2R R0, SR_CTAID.X ;  /* 0x0000000000007919 */ /* 0x000e240000002500 */
[----:B0-----:R-:W-:-:S05]  /*0040*/  IMAD R9, R0, UR4, R9 ;  /* 0x0000000400097c24 */ /* 0x001fca000f8e0209 */
[----:B------:R-:W-:-:S13]  /*0050*/  ISETP.GT.AND P0, PT, R9, 0x1869f, PT ;  /* 0x0001869f0900780c */ /* 0x000fda0003f04270 */
[----:B------:R-:W-:Y:S05]  /*0060*/  @P0 EXIT ;  /* 0x000000000000094d */ /* 0x000fea0003800000 */
[----:B------:R-:W0:Y:S01]  /*0070*/  LDC.64 R2, c[0x0][0x380] ;  /* 0x0000e000ff027b82 */ /* 0x000e220000000a00 */
[----:B------:R-:W1:Y:S07]  /*0080*/  LDCU.64 UR4, c[0x0][0x358] ;  /* 0x00006b00ff0477ac */ /* 0x000e6e0008000a00 */
[----:B------:R-:W2:Y:S08]  /*0090*/  LDC.64 R4, c[0x0][0x388] ;  /* 0x0000e200ff047b82 */ /* 0x000eb00000000a00 */
[----:B------:R-:W3:Y:S01]  /*00a0*/  LDC.64 R6, c[0x0][0x390] ;  /* 0x0000e400ff067b82 */ /* 0x000ee20000000a00 */
[----:B0-----:R-:W-:-:S06]  /*00b0*/  IMAD.WIDE R2, R9, 0x4, R2 ;  /* 0x0000000409027825 */ /* 0x001fcc00078e0202 */
[----:B-1----:R-:W4:Y:S01]  /*00c0*/  LDG.E R2, desc[UR4][R2.64] ;  /* 0x0000000402027981 */ /* 0x002f22000c1e1900 */
[----:B--2---:R-:W-:-:S06]  /*00d0*/  IMAD.WIDE R4, R9, 0x4, R4 ;  /* 0x0000000409047825 */ /* 0x004fcc00078e0204 */
[----:B------:R-:W4:Y:S01]  /*00e0*/  LDG.E R5, desc[UR4][R4.64] ;  /* 0x0000000404057981 */ /* 0x000f22000c1e1900 */
[----:B---3--:R-:W-:Y:S01]  /*00f0*/  IMAD.WIDE R6, R9, 0x4, R6 ;  /* 0x0000000409067825 */ /* 0x008fe200078e0206 */
[----:B----4-:R-:W-:-:S05]  /*0100*/  IADD3 R9, PT, PT, R2, R5, RZ ;  /* 0x0000000502097210 */ /* 0x010fca0007ffe0ff */
[----:B------:R-:W-:Y:S01]  /*0110*/  STG.E desc[UR4][R6.64], R9 ;  /* 0x0000000906007986 */ /* 0x000fe2000c101904 */
[----:B------:R-:W-:Y:S05]  /*0120*/  EXIT ;  /* 0x000000000000794d */ /* 0x000fea0003800000 */
.L_x_0:
[----:B------:R-:W-:-:S00]  /*0130*/  BRA `(.L_x_0) ;  /* 0xfffffffc00fc7947 */ /* 0x000fc0000383ffff */
[----:B------:R-:W-:-:S00]  /*0140*/  NOP ;  /* 0x0000000000007918 */ /* 0x000fc00000000000 */
        /* <DEDUP_REMOVED lines=11> */
.L_x_1:


//--------------------- .nv.shared.reserved.0     --------------------------
	.section	.nv.shared.reserved.0,"aw",@nobits
	.weak		__nv_reservedSMEM_offset_0_alias
	.size		__nv_reservedSMEM_offset_0_alias, 0, 64
	.other		__nv_reservedSMEM_offset_0_alias,@"STO_CUDA_RESERVED_SHARED STV_DEFAULT"
__nv_reservedSMEM_offset_0_alias:
	.zero		0
	.zero		64


//--------------------- .nv.constant0._Z7add_vecPiS_S_ --------------------------
	.section	.nv.constant0._Z7add_vecPiS_S_,"a",@progbits
	.sectionflags	@""
	.align	4
.nv.constant0._Z7add_vecPiS_S_:
	.zero		920


//--------------------- SYMBOLS --------------------------

	.type		.nv.reservedSmem.offset0,@object
	.size		.nv.reservedSmem.offset0,0x4
